//
// Generated by NVIDIA NVVM Compiler
//
// Compiler Build ID: CL-36424714
// Cuda compilation tools, release 13.0, V13.0.88
// Based on NVVM 20.0.0
//

.version 9.0
.target sm_100
.address_size 64

	// .globl	_Z11hello_worldv
.extern .func  (.param .b32 func_retval0) vprintf
(
	.param .b64 vprintf_param_0,
	.param .b64 vprintf_param_1
)
;
.global .align 1 .b8 $str[13] = {72, 101, 108, 108, 111, 32, 87, 111, 114, 108, 100, 10};

.visible .entry _Z11hello_worldv()
{
	.reg .b32 	%r<3>;
	.reg .b64 	%rd<3>;

	mov.u64 	%rd1, $str;
	cvta.global.u64 	%rd2, %rd1;
	{ // callseq 0, 0
	.param .b64 param0;
	st.param.b64 	[param0], %rd2;
	.param .b64 param1;
	st.param.b64 	[param1], 0;
	.param .b32 retval0;
	call.uni (retval0), 
	vprintf, 
	(
	param0, 
	param1
	);
	ld.param.b32 	%r1, [retval0];
	} // callseq 0
	ret;

}


// ===== COMPILED SASS (sm_100) =====

	.target	sm_100

	.elftype	@"ET_EXEC"


//--------------------- .note.nv.tkinfo           --------------------------
	.section	.note.nv.tkinfo,"",@"SHT_NOTE"
	.sectionflags	@"SHF_NOTE_NV_TKINFO"
	.tkinfo
        /*0018*/ 	.word	0x00000002
        /*0030*/ 	.string	""
        /*0030*/ 	.string	"ptxas"
        /*0030*/ 	.string	"Cuda compilation tools, release 13.0, V13.0.88"
        /*0030*/ 	.string	"Build cuda_13.0.r13.0/compiler.36424714_0"
        /*0030*/ 	.string	"-arch sm_100 -m 64 "



//--------------------- .note.nv.cuinfo           --------------------------
	.section	.note.nv.cuinfo,"",@"SHT_NOTE"
	.sectionflags	@"SHF_NOTE_NV_CUINFO"
        /*0018*/ 	.short	0x0002
        /*001a*/ 	.short	0x0064
        /*001c*/ 	.short	0x0082
	.zero		2


//--------------------- .nv.info                  --------------------------
	.section	.nv.info,"",@"SHT_CUDA_INFO"
	.align	4


	//----- nvinfo : EIATTR_REGCOUNT
	.align		4
        /*0000*/ 	.byte	0x04, 0x2f
        /*0002*/ 	.short	(.L_2 - .L_1)
	.align		4
.L_1:
        /*0004*/ 	.word	index@(_Z11hello_worldv)
        /*0008*/ 	.word	0x00000018


	//----- nvinfo : EIATTR_FRAME_SIZE
	.align		4
.L_2:
        /*000c*/ 	.byte	0x04, 0x11
        /*000e*/ 	.short	(.L_4 - .L_3)
	.align		4
.L_3:
        /*0010*/ 	.word	index@(_Z11hello_worldv)
        /*0014*/ 	.word	0x00000000


	//----- nvinfo : EIATTR_MIN_STACK_SIZE
	.align		4
.L_4:
        /*0018*/ 	.byte	0x04, 0x12
        /*001a*/ 	.short	(.L_6 - .L_5)
	.align		4
.L_5:
        /*001c*/ 	.word	index@(_Z11hello_worldv)
        /*0020*/ 	.word	0x00000000
.L_6:


//--------------------- .nv.compat                --------------------------
	.section	.nv.compat,"",@"SHT_CUDA_COMPAT_INFO"
	.align	4
        /*0000*/ 	.byte	0x02, 0x09, 0x00, 0x00, 0x02, 0x02, 0x01, 0x00, 0x02, 0x05, 0x05, 0x00, 0x03, 0x07, 0x01, 0x01
        /*0010*/ 	.byte	0x02, 0x03, 0x00, 0x00, 0x02, 0x06, 0x01, 0x00, 0x04, 0x0b, 0x08, 0x00, 0x09, 0x00, 0x00, 0x00
        /*0020*/ 	.byte	0x00, 0x00, 0x00, 0x00


//--------------------- .nv.info._Z11hello_worldv --------------------------
	.section	.nv.info._Z11hello_worldv,"",@"SHT_CUDA_INFO"
	.sectionflags	@""
	.align	4


	//----- nvinfo : EIATTR_CUDA_API_VERSION
	.align		4
        /*0000*/ 	.byte	0x04, 0x37
        /*0002*/ 	.short	(.L_8 - .L_7)
.L_7:
        /*0004*/ 	.word	0x00000082


	//----- nvinfo : EIATTR_SPARSE_MMA_MASK
	.align		4
.L_8:
        /*0008*/ 	.byte	0x03, 0x50
        /*000a*/ 	.short	0x0000


	//----- nvinfo : EIATTR_MAXREG_COUNT
	.align		4
        /*000c*/ 	.byte	0x03, 0x1b
        /*000e*/ 	.short	0x00ff


	//----- nvinfo : EIATTR_EXTERNS
	.align		4
        /*0010*/ 	.byte	0x04, 0x0f
        /*0012*/ 	.short	(.L_10 - .L_9)


	//   ....[0]....
	.align		4
.L_9:
        /*0014*/ 	.word	index@(vprintf)


	//----- nvinfo : EIATTR_MERCURY_ISA_VERSION
	.align		4
.L_10:
        /*0018*/ 	.byte	0x03, 0x5f
        /*001a*/ 	.short	0x0101


	//----- nvinfo : EIATTR_VRC_CTA_INIT_COUNT
	.align		4
        /*001c*/ 	.byte	0x02, 0x4a
	.zero		1
	.zero		1


	//----- nvinfo : EIATTR_SYSCALL_OFFSETS
	.align		4
        /*0020*/ 	.byte	0x04, 0x46
        /*0022*/ 	.short	(.L_12 - .L_11)


	//   ....[0]....
.L_11:
        /*0024*/ 	.word	0x00000080


	//----- nvinfo : EIATTR_EXIT_INSTR_OFFSETS
	.align		4
.L_12:
        /*0028*/ 	.byte	0x04, 0x1c
        /*002a*/ 	.short	(.L_14 - .L_13)


	//   ....[0]....
.L_13:
        /*002c*/ 	.word	0x00000090


	//----- nvinfo : EIATTR_SW_WAR
	.align		4
.L_14:
        /*0030*/ 	.byte	0x04, 0x36
        /*0032*/ 	.short	(.L_16 - .L_15)
.L_15:
        /*0034*/ 	.word	0x00000008
.L_16:


//--------------------- .nv.callgraph             --------------------------
	.section	.nv.callgraph,"",@"SHT_CUDA_CALLGRAPH"
	.align	4
	.sectionentsize	8
	.align		4
        /*0000*/ 	.word	0x00000000
	.align		4
        /*0004*/ 	.word	0xffffffff
	.align		4
        /*0008*/ 	.word	index@(_Z11hello_worldv)
	.align		4
        /*000c*/ 	.word	index@(vprintf)
	.align		4
        /*0010*/ 	.word	0x00000000
	.align		4
        /*0014*/ 	.word	0xfffffffe
	.align		4
        /*0018*/ 	.word	0x00000000
	.align		4
        /*001c*/ 	.word	0xfffffffd
	.align		4
        /*0020*/ 	.word	0x00000000
	.align		4
        /*0024*/ 	.word	0xfffffffc


//--------------------- .nv.constant4             --------------------------
	.section	.nv.constant4,"a",@progbits
	.align	8
	.align		8
.nv.constant4:
        /*0000*/ 	.dword	vprintf
	.align		8
        /*0008*/ 	.dword	$str


//--------------------- .text._Z11hello_worldv    --------------------------
	.section	.text._Z11hello_worldv,"ax",@progbits
	.align	128
        .global         _Z11hello_worldv
        .type           _Z11hello_worldv,@function
        .size           _Z11hello_worldv,(.L_x_2 - _Z11hello_worldv)
        .other          _Z11hello_worldv,@"STO_CUDA_ENTRY STV_DEFAULT"
_Z11hello_worldv:
.text._Z11hello_worldv:
[----:B------:R-:W0:Y:S01]  /*0000*/  LDC R1, c[0x0][0x37c] ;  /* 0x0000df00ff017b82 */ /* 0x000e220000000800 */
[----:B------:R-:W-:Y:S01]  /*0010*/  MOV R0, 0x0 ;  /* 0x0000000000007802 */ /* 0x000fe20000000f00 */
[----:B------:R-:W1:Y:S01]  /*0020*/  LDCU.64 UR4, c[0x4][0x8] ;  /* 0x01000100ff0477ac */ /* 0x000e620008000a00 */
[----:B------:R-:W-:-:S05]  /*0030*/  CS2R R6, SRZ ;  /* 0x0000000000067805 */ /* 0x000fca000001ff00 */
[----:B------:R2:W3:Y:S01]  /*0040*/  LDC.64 R2, c[0x4][R0] ;  /* 0x0100000000027b82 */ /* 0x0004e20000000a00 */
[----:B-1----:R-:W-:Y:S02]  /*0050*/  IMAD.U32 R4, RZ, RZ, UR4 ;  /* 0x00000004ff047e24 */ /* 0x002fe4000f8e00ff */
[----:B--2---:R-:W-:-:S07]  /*0060*/  IMAD.U32 R5, RZ, RZ, UR5 ;  /* 0x00000005ff057e24 */ /* 0x004fce000f8e00ff */
[----:B------:R-:W-:-:S07]  /*0070*/  LEPC R20, `(.L_x_0) ;  /* 0x000000001014794e */ /* 0x000fce0000000000 */
[----:B0--3--:R-:W-:Y:S05]  /*0080*/  CALL.ABS.NOINC R2 ;  /* 0x0000000002007343 */ /* 0x009fea0003c00000 */
.L_x_0:
[----:B------:R-:W-:Y:S05]  /*0090*/  EXIT ;  /* 0x000000000000794d */ /* 0x000fea0003800000 */
.L_x_1:
[----:B------:R-:W-:-:S00]  /*00a0*/  BRA `(.L_x_1) ;  /* 0xfffffffc00fc7947 */ /* 0x000fc0000383ffff */
[----:B------:R-:W-:-:S00]  /*00b0*/  NOP ;  /* 0x0000000000007918 */ /* 0x000fc00000000000 */
        /* <DEDUP_REMOVED lines=12> */
.L_x_2:


//--------------------- .nv.global.init           --------------------------
	.section	.nv.global.init,"aw",@progbits
.nv.global.init:
	.type		$str,@object
	.size		$str,(.L_0 - $str)
$str:
        /*0000*/ 	.byte	0x48, 0x65, 0x6c, 0x6c, 0x6f, 0x20, 0x57, 0x6f, 0x72, 0x6c, 0x64, 0x0a, 0x00
.L_0:


//--------------------- .nv.shared.reserved.0     --------------------------
	.section	.nv.shared.reserved.0,"aw",@nobits
	.weak		__nv_reservedSMEM_offset_0_alias
	.size		__nv_reservedSMEM_offset_0_alias, 0, 64
	.other		__nv_reservedSMEM_offset_0_alias,@"STO_CUDA_RESERVED_SHARED STV_DEFAULT"
__nv_reservedSMEM_offset_0_alias:
	.zero		0
	.zero		64


//--------------------- .nv.constant0._Z11hello_worldv --------------------------
	.section	.nv.constant0._Z11hello_worldv,"a",@progbits
	.sectionflags	@""
	.align	4
.nv.constant0._Z11hello_worldv:
	.zero		896


//--------------------- SYMBOLS --------------------------

	.type		.nv.reservedSmem.offset0,@object
	.size		.nv.reservedSmem.offset0,0x4
	.type		vprintf,@function
